//
// Generated by NVIDIA NVVM Compiler
//
// Compiler Build ID: CL-36424714
// Cuda compilation tools, release 13.0, V13.0.88
// Based on NVVM 20.0.0
//

.version 9.0
.target sm_100
.address_size 64

	// .globl	_Z4gemmPiS_S_
// _ZZ4gemmPiS_S_E2sA has been demoted
// _ZZ4gemmPiS_S_E2sB has been demoted

.visible .entry _Z4gemmPiS_S_(
	.param .u64 .ptr .align 1 _Z4gemmPiS_S__param_0,
	.param .u64 .ptr .align 1 _Z4gemmPiS_S__param_1,
	.param .u64 .ptr .align 1 _Z4gemmPiS_S__param_2
)
{
	.reg .pred 	%p<5>;
	.reg .b32 	%r<92>;
	.reg .b64 	%rd<13>;
	// demoted variable
	.shared .align 4 .b8 _ZZ4gemmPiS_S_E2sA[256];
	// demoted variable
	.shared .align 4 .b8 _ZZ4gemmPiS_S_E2sB[256];
	ld.param.u64 	%rd4, [_Z4gemmPiS_S__param_0];
	ld.param.u64 	%rd5, [_Z4gemmPiS_S__param_1];
	ld.param.u64 	%rd3, [_Z4gemmPiS_S__param_2];
	cvta.to.global.u64 	%rd1, %rd5;
	cvta.to.global.u64 	%rd2, %rd4;
	mov.u32 	%r1, %tid.x;
	mov.u32 	%r2, %tid.y;
	mov.u32 	%r18, %ctaid.x;
	mov.u32 	%r3, %ctaid.y;
	add.s32 	%r19, %r3, %r2;
	shl.b32 	%r20, %r19, 8;
	add.s32 	%r4, %r1, %r20;
	shl.b32 	%r21, %r2, 6;
	add.s32 	%r22, %r21, %r1;
	shl.b32 	%r23, %r22, 2;
	mov.u32 	%r24, _ZZ4gemmPiS_S_E2sA;
	add.s32 	%r5, %r24, %r23;
	add.s32 	%r6, %r22, %r18;
	mad.lo.s32 	%r25, %r2, -63, %r22;
	shl.b32 	%r26, %r25, 2;
	mov.u32 	%r27, _ZZ4gemmPiS_S_E2sB;
	add.s32 	%r7, %r27, %r26;
	shl.b32 	%r28, %r2, 8;
	add.s32 	%r8, %r24, %r28;
	shl.b32 	%r29, %r1, 2;
	add.s32 	%r9, %r27, %r29;
	mov.b32 	%r88, 0;
	mov.u32 	%r91, %r88;
$L__BB0_1:
	setp.gt.u32 	%p1, %r1, 63;
	@%p1 bra 	$L__BB0_3;
	shl.b32 	%r30, %r88, 6;
	add.s32 	%r31, %r30, %r4;
	mul.wide.u32 	%rd6, %r31, 4;
	add.s64 	%rd7, %rd2, %rd6;
	ld.global.u32 	%r32, [%rd7];
	st.shared.u32 	[%r5], %r32;
$L__BB0_3:
	setp.gt.u32 	%p2, %r2, 63;
	@%p2 bra 	$L__BB0_5;
	shl.b32 	%r33, %r88, 12;
	add.s32 	%r34, %r6, %r33;
	mul.wide.u32 	%rd8, %r34, 4;
	add.s64 	%rd9, %rd1, %rd8;
	ld.global.u32 	%r35, [%rd9];
	st.shared.u32 	[%r7], %r35;
$L__BB0_5:
	bar.sync 	0;
	mov.b32 	%r90, 32;
$L__BB0_6:
	add.s32 	%r37, %r8, %r90;
	ld.shared.u32 	%r38, [%r37+-32];
	add.s32 	%r39, %r9, %r90;
	ld.shared.u32 	%r40, [%r39+-32];
	mad.lo.s32 	%r41, %r40, %r38, %r91;
	ld.shared.u32 	%r42, [%r37+-28];
	ld.shared.u32 	%r43, [%r39+-28];
	mad.lo.s32 	%r44, %r43, %r42, %r41;
	ld.shared.u32 	%r45, [%r37+-24];
	ld.shared.u32 	%r46, [%r39+-24];
	mad.lo.s32 	%r47, %r46, %r45, %r44;
	ld.shared.u32 	%r48, [%r37+-20];
	ld.shared.u32 	%r49, [%r39+-20];
	mad.lo.s32 	%r50, %r49, %r48, %r47;
	ld.shared.u32 	%r51, [%r37+-16];
	ld.shared.u32 	%r52, [%r39+-16];
	mad.lo.s32 	%r53, %r52, %r51, %r50;
	ld.shared.u32 	%r54, [%r37+-12];
	ld.shared.u32 	%r55, [%r39+-12];
	mad.lo.s32 	%r56, %r55, %r54, %r53;
	ld.shared.u32 	%r57, [%r37+-8];
	ld.shared.u32 	%r58, [%r39+-8];
	mad.lo.s32 	%r59, %r58, %r57, %r56;
	ld.shared.u32 	%r60, [%r37+-4];
	ld.shared.u32 	%r61, [%r39+-4];
	mad.lo.s32 	%r62, %r61, %r60, %r59;
	ld.shared.u32 	%r63, [%r37];
	ld.shared.u32 	%r64, [%r39];
	mad.lo.s32 	%r65, %r64, %r63, %r62;
	ld.shared.u32 	%r66, [%r37+4];
	ld.shared.u32 	%r67, [%r39+4];
	mad.lo.s32 	%r68, %r67, %r66, %r65;
	ld.shared.u32 	%r69, [%r37+8];
	ld.shared.u32 	%r70, [%r39+8];
	mad.lo.s32 	%r71, %r70, %r69, %r68;
	ld.shared.u32 	%r72, [%r37+12];
	ld.shared.u32 	%r73, [%r39+12];
	mad.lo.s32 	%r74, %r73, %r72, %r71;
	ld.shared.u32 	%r75, [%r37+16];
	ld.shared.u32 	%r76, [%r39+16];
	mad.lo.s32 	%r77, %r76, %r75, %r74;
	ld.shared.u32 	%r78, [%r37+20];
	ld.shared.u32 	%r79, [%r39+20];
	mad.lo.s32 	%r80, %r79, %r78, %r77;
	ld.shared.u32 	%r81, [%r37+24];
	ld.shared.u32 	%r82, [%r39+24];
	mad.lo.s32 	%r83, %r82, %r81, %r80;
	ld.shared.u32 	%r84, [%r37+28];
	ld.shared.u32 	%r85, [%r39+28];
	mad.lo.s32 	%r91, %r85, %r84, %r83;
	add.s32 	%r90, %r90, 64;
	setp.ne.s32 	%p3, %r90, 288;
	@%p3 bra 	$L__BB0_6;
	bar.sync 	0;
	add.s32 	%r88, %r88, 1;
	setp.ne.s32 	%p4, %r88, 4;
	@%p4 bra 	$L__BB0_1;
	cvta.to.global.u64 	%rd10, %rd3;
	shl.b32 	%r86, %r3, 6;
	add.s32 	%r87, %r6, %r86;
	mul.wide.u32 	%rd11, %r87, 4;
	add.s64 	%rd12, %rd10, %rd11;
	st.global.u32 	[%rd12], %r91;
	ret;

}


// ===== COMPILED SASS (sm_100) =====

	.target	sm_100

	.elftype	@"ET_EXEC"


//--------------------- .note.nv.tkinfo           --------------------------
	.section	.note.nv.tkinfo,"",@"SHT_NOTE"
	.sectionflags	@"SHF_NOTE_NV_TKINFO"
	.tkinfo
        /*0018*/ 	.word	0x00000002
        /*0030*/ 	.string	""
        /*0030*/ 	.string	"ptxas"
        /*0030*/ 	.string	"Cuda compilation tools, release 13.0, V13.0.88"
        /*0030*/ 	.string	"Build cuda_13.0.r13.0/compiler.36424714_0"
        /*0030*/ 	.string	"-arch sm_100 -m 64 "



//--------------------- .note.nv.cuinfo           --------------------------
	.section	.note.nv.cuinfo,"",@"SHT_NOTE"
	.sectionflags	@"SHF_NOTE_NV_CUINFO"
        /*0018*/ 	.short	0x0002
        /*001a*/ 	.short	0x0064
        /*001c*/ 	.short	0x0082
	.zero		2


//--------------------- .nv.info                  --------------------------
	.section	.nv.info,"",@"SHT_CUDA_INFO"
	.align	4


	//----- nvinfo : EIATTR_REGCOUNT
	.align		4
        /*0000*/ 	.byte	0x04, 0x2f
        /*0002*/ 	.short	(.L_1 - .L_0)
	.align		4
.L_0:
        /*0004*/ 	.word	index@(_Z4gemmPiS_S_)
        /*0008*/ 	.word	0x00000020


	//----- nvinfo : EIATTR_FRAME_SIZE
	.align		4
.L_1:
        /*000c*/ 	.byte	0x04, 0x11
        /*000e*/ 	.short	(.L_3 - .L_2)
	.align		4
.L_2:
        /*0010*/ 	.word	index@(_Z4gemmPiS_S_)
        /*0014*/ 	.word	0x00000000


	//----- nvinfo : EIATTR_MIN_STACK_SIZE
	.align		4
.L_3:
        /*0018*/ 	.byte	0x04, 0x12
        /*001a*/ 	.short	(.L_5 - .L_4)
	.align		4
.L_4:
        /*001c*/ 	.word	index@(_Z4gemmPiS_S_)
        /*0020*/ 	.word	0x00000000
.L_5:


//--------------------- .nv.compat                --------------------------
	.section	.nv.compat,"",@"SHT_CUDA_COMPAT_INFO"
	.align	4
        /*0000*/ 	.byte	0x02, 0x09, 0x00, 0x00, 0x02, 0x02, 0x01, 0x00, 0x02, 0x05, 0x05, 0x00, 0x03, 0x07, 0x01, 0x01
        /*0010*/ 	.byte	0x02, 0x03, 0x00, 0x00, 0x02, 0x06, 0x01, 0x00, 0x04, 0x0b, 0x08, 0x00, 0x09, 0x00, 0x00, 0x00
        /*0020*/ 	.byte	0x00, 0x00, 0x00, 0x00


//--------------------- .nv.info._Z4gemmPiS_S_    --------------------------
	.section	.nv.info._Z4gemmPiS_S_,"",@"SHT_CUDA_INFO"
	.sectionflags	@""
	.align	4


	//----- nvinfo : EIATTR_CUDA_API_VERSION
	.align		4
        /*0000*/ 	.byte	0x04, 0x37
        /*0002*/ 	.short	(.L_7 - .L_6)
.L_6:
        /*0004*/ 	.word	0x00000082


	//----- nvinfo : EIATTR_KPARAM_INFO
	.align		4
.L_7:
        /*0008*/ 	.byte	0x04, 0x17
        /*000a*/ 	.short	(.L_9 - .L_8)
.L_8:
        /*000c*/ 	.word	0x00000000
        /*0010*/ 	.short	0x0002
        /*0012*/ 	.short	0x0010
        /*0014*/ 	.byte	0x00, 0xf5, 0x21, 0x00


	//----- nvinfo : EIATTR_KPARAM_INFO
	.align		4
.L_9:
        /*0018*/ 	.byte	0x04, 0x17
        /*001a*/ 	.short	(.L_11 - .L_10)
.L_10:
        /*001c*/ 	.word	0x00000000
        /*0020*/ 	.short	0x0001
        /*0022*/ 	.short	0x0008
        /*0024*/ 	.byte	0x00, 0xf5, 0x21, 0x00


	//----- nvinfo : EIATTR_KPARAM_INFO
	.align		4
.L_11:
        /*0028*/ 	.byte	0x04, 0x17
        /*002a*/ 	.short	(.L_13 - .L_12)
.L_12:
        /*002c*/ 	.word	0x00000000
        /*0030*/ 	.short	0x0000
        /*0032*/ 	.short	0x0000
        /*0034*/ 	.byte	0x00, 0xf5, 0x21, 0x00


	//----- nvinfo : EIATTR_SPARSE_MMA_MASK
	.align		4
.L_13:
        /*0038*/ 	.byte	0x03, 0x50
        /*003a*/ 	.short	0x0000


	//----- nvinfo : EIATTR_MAXREG_COUNT
	.align		4
        /*003c*/ 	.byte	0x03, 0x1b
        /*003e*/ 	.short	0x00ff


	//----- nvinfo : EIATTR_NUM_BARRIERS
	.align		4
        /*0040*/ 	.byte	0x02, 0x4c
        /*0042*/ 	.byte	0x01
	.zero		1


	//----- nvinfo : EIATTR_MERCURY_ISA_VERSION
	.align		4
        /*0044*/ 	.byte	0x03, 0x5f
        /*0046*/ 	.short	0x0101


	//----- nvinfo : EIATTR_VRC_CTA_INIT_COUNT
	.align		4
        /*0048*/ 	.byte	0x02, 0x4a
	.zero		1
	.zero		1


	//----- nvinfo : EIATTR_EXIT_INSTR_OFFSETS
	.align		4
        /*004c*/ 	.byte	0x04, 0x1c
        /*004e*/ 	.short	(.L_15 - .L_14)


	//   ....[0]....
.L_14:
        /*0050*/ 	.word	0x00000bb0


	//----- nvinfo : EIATTR_CBANK_PARAM_SIZE
	.align		4
.L_15:
        /*0054*/ 	.byte	0x03, 0x19
        /*0056*/ 	.short	0x0018


	//----- nvinfo : EIATTR_PARAM_CBANK
	.align		4
        /*0058*/ 	.byte	0x04, 0x0a
        /*005a*/ 	.short	(.L_17 - .L_16)
	.align		4
.L_16:
        /*005c*/ 	.word	index@(.nv.constant0._Z4gemmPiS_S_)
        /*0060*/ 	.short	0x0380
        /*0062*/ 	.short	0x0018


	//----- nvinfo : EIATTR_SW_WAR
	.align		4
.L_17:
        /*0064*/ 	.byte	0x04, 0x36
        /*0066*/ 	.short	(.L_19 - .L_18)
.L_18:
        /*0068*/ 	.word	0x00000008
.L_19:


//--------------------- .nv.callgraph             --------------------------
	.section	.nv.callgraph,"",@"SHT_CUDA_CALLGRAPH"
	.align	4
	.sectionentsize	8
	.align		4
        /*0000*/ 	.word	0x00000000
	.align		4
        /*0004*/ 	.word	0xffffffff
	.align		4
        /*0008*/ 	.word	0x00000000
	.align		4
        /*000c*/ 	.word	0xfffffffe
	.align		4
        /*0010*/ 	.word	0x00000000
	.align		4
        /*0014*/ 	.word	0xfffffffd
	.align		4
        /*0018*/ 	.word	0x00000000
	.align		4
        /*001c*/ 	.word	0xfffffffc


//--------------------- .text._Z4gemmPiS_S_       --------------------------
	.section	.text._Z4gemmPiS_S_,"ax",@progbits
	.align	128
        .global         _Z4gemmPiS_S_
        .type           _Z4gemmPiS_S_,@function
        .size           _Z4gemmPiS_S_,(.L_x_2 - _Z4gemmPiS_S_)
        .other          _Z4gemmPiS_S_,@"STO_CUDA_ENTRY STV_DEFAULT"
_Z4gemmPiS_S_:
.text._Z4gemmPiS_S_:
[----:B------:R-:W-:Y:S01]  /*0000*/  LDC R1, c[0x0][0x37c] ;  /* 0x0000df00ff017b82 */ /* 0x000fe20000000800 */
[----:B------:R-:W0:Y:S07]  /*0010*/  S2R R16, SR_TID.X ;  /* 0x0000000000107919 */ /* 0x000e2e0000002100 */
[----:B------:R-:W1:Y:S01]  /*0020*/  S2UR UR5, SR_CgaCtaId ;  /* 0x00000000000579c3 */ /* 0x000e620000008800 */
[----:B------:R-:W-:Y:S01]  /*0030*/  UMOV UR4, 0x400 ;  /* 0x0000040000047882 */ /* 0x000fe20000000000 */
[----:B------:R-:W-:Y:S01]  /*0040*/  HFMA2 R2, -RZ, RZ, 0, 0 ;  /* 0x00000000ff027431 */ /* 0x000fe200000001ff */
[----:B------:R-:W2:Y:S01]  /*0050*/  S2R R0, SR_TID.Y ;  /* 0x0000000000007919 */ /* 0x000ea20000002200 */
[----:B------:R-:W-:Y:S01]  /*0060*/  MOV R9, RZ ;  /* 0x000000ff00097202 */ /* 0x000fe20000000f00 */
[----:B------:R-:W3:Y:S01]  /*0070*/  LDCU.64 UR8, c[0x0][0x358] ;  /* 0x00006b00ff0877ac */ /* 0x000ee20008000a00 */
[----:B------:R-:W4:Y:S02]  /*0080*/  S2R R3, SR_CTAID.Y ;  /* 0x0000000000037919 */ /* 0x000f240000002600 */
[----:B------:R-:W5:Y:S01]  /*0090*/  S2UR UR7, SR_CTAID.X ;  /* 0x00000000000779c3 */ /* 0x000f620000002500 */
[----:B-1----:R-:W-:-:S02]  /*00a0*/  ULEA UR6, UR5, UR4, 0x18 ;  /* 0x0000000405067291 */ /* 0x002fc4000f8ec0ff */
[----:B------:R-:W-:-:S04]  /*00b0*/  UIADD3 UR4, UPT, UPT, UR4, 0x100, URZ ;  /* 0x0000010004047890 */ /* 0x000fc8000fffe0ff */
[----:B------:R-:W-:Y:S01]  /*00c0*/  ULEA UR4, UR5, UR4, 0x18 ;  /* 0x0000000405047291 */ /* 0x000fe2000f8ec0ff */
[----:B0-----:R-:W-:Y:S02]  /*00d0*/  ISETP.GT.U32.AND P0, PT, R16, 0x3f, PT ;  /* 0x0000003f1000780c */ /* 0x001fe40003f04070 */
[CC--:B--2---:R-:W-:Y:S02]  /*00e0*/  LEA R19, R0.reuse, R16.reuse, 0x6 ;  /* 0x0000001000137211 */ /* 0x0c4fe400078e30ff */
[C---:B------:R-:W-:Y:S02]  /*00f0*/  LEA R17, R0.reuse, UR6, 0x8 ;  /* 0x0000000600117c11 */ /* 0x040fe4000f8e40ff */
[C---:B----4-:R-:W-:Y:S01]  /*0100*/  IADD3 R21, PT, PT, R0.reuse, R3, RZ ;  /* 0x0000000300157210 */ /* 0x050fe20007ffe0ff */
[----:B------:R-:W-:Y:S01]  /*0110*/  IMAD R18, R0, -0x3f, R19 ;  /* 0xffffffc100127824 */ /* 0x000fe200078e0213 */
[----:B------:R-:W-:Y:S02]  /*0120*/  LEA R20, R19, UR6, 0x2 ;  /* 0x0000000613147c11 */ /* 0x000fe4000f8e10ff */
[----:B------:R-:W-:-:S02]  /*0130*/  LEA R21, R21, R16, 0x8 ;  /* 0x0000001015157211 */ /* 0x000fc400078e40ff */
[----:B-----5:R-:W-:Y:S02]  /*0140*/  IADD3 R19, PT, PT, R19, UR7, RZ ;  /* 0x0000000713137c10 */ /* 0x020fe4000fffe0ff */
[----:B------:R-:W-:Y:S02]  /*0150*/  LEA R18, R18, UR4, 0x2 ;  /* 0x0000000412127c11 */ /* 0x000fe4000f8e10ff */
[----:B---3--:R-:W-:-:S07]  /*0160*/  LEA R16, R16, UR4, 0x2 ;  /* 0x0000000410107c11 */ /* 0x008fce000f8e10ff */
.L_x_0:
[----:B------:R-:W-:Y:S01]  /*0170*/  ISETP.GT.U32.AND P1, PT, R0, 0x3f, PT ;  /* 0x0000003f0000780c */ /* 0x000fe20003f24070 */
[----:B------:R-:W0:Y:S01]  /*0180*/  @!P0 LDC.64 R6, c[0x0][0x380] ;  /* 0x0000e000ff068b82 */ /* 0x000e220000000a00 */
[----:B------:R-:W-:-:S11]  /*0190*/  @!P0 LEA R11, R2, R21, 0x6 ;  /* 0x00000015020b8211 */ /* 0x000fd600078e30ff */
[----:B------:R-:W1:Y:S01]  /*01a0*/  @!P1 LDC.64 R4, c[0x0][0x388] ;  /* 0x0000e200ff049b82 */ /* 0x000e620000000a00 */
[----:B------:R-:W-:Y:S01]  /*01b0*/  @!P1 LEA R13, R2, R19, 0xc ;  /* 0x00000013020d9211 */ /* 0x000fe200078e60ff */
[----:B0-----:R-:W-:-:S05]  /*01c0*/  @!P0 IMAD.WIDE.U32 R6, R11, 0x4, R6 ;  /* 0x000000040b068825 */ /* 0x001fca00078e0006 */
[----:B------:R-:W2:Y:S01]  /*01d0*/  @!P0 LDG.E R23, desc[UR8][R6.64] ;  /* 0x0000000806178981 */ /* 0x000ea2000c1e1900 */
[----:B-1----:R-:W-:-:S06]  /*01e0*/  @!P1 IMAD.WIDE.U32 R10, R13, 0x4, R4 ;  /* 0x000000040d0a9825 */ /* 0x002fcc00078e0004 */
[----:B------:R-:W3:Y:S04]  /*01f0*/  @!P1 LDG.E R11, desc[UR8][R10.64] ;  /* 0x000000080a0b9981 */ /* 0x000ee8000c1e1900 */
[----:B--2---:R-:W-:Y:S04]  /*0200*/  @!P0 STS [R20], R23 ;  /* 0x0000001714008388 */ /* 0x004fe80000000800 */
[----:B---3--:R-:W-:Y:S01]  /*0210*/  @!P1 STS [R18], R11 ;  /* 0x0000000b12009388 */ /* 0x008fe20000000800 */
[----:B------:R-:W-:Y:S06]  /*0220*/  BAR.SYNC.DEFER_BLOCKING 0x0 ;  /* 0x0000000000007b1d */ /* 0x000fec0000010000 */
[----:B------:R-:W-:Y:S04]  /*0230*/  LDS R8, [R16] ;  /* 0x0000000010087984 */ /* 0x000fe80000000800 */
[----:B------:R-:W0:Y:S04]  /*0240*/  LDS.128 R12, [R17] ;  /* 0x00000000110c7984 */ /* 0x000e280000000c00 */
[----:B------:R-:W1:Y:S04]  /*0250*/  LDS R25, [R16+0x4] ;  /* 0x0000040010197984 */ /* 0x000e680000000800 */
[----:B------:R-:W2:Y:S04]  /*0260*/  LDS R28, [R16+0x8] ;  /* 0x00000800101c7984 */ /* 0x000ea80000000800 */
[----:B------:R-:W3:Y:S04]  /*0270*/  LDS R26, [R16+0xc] ;  /* 0x00000c00101a7984 */ /* 0x000ee80000000800 */
[----:B------:R-:W-:Y:S04]  /*0280*/  LDS R27, [R16+0x10] ;  /* 0x00001000101b7984 */ /* 0x000fe80000000800 */
[----:B------:R-:W4:Y:S04]  /*0290*/  LDS.128 R4, [R17+0x10] ;  /* 0x0000100011047984 */ /* 0x000f280000000c00 */
[----:B------:R-:W5:Y:S04]  /*02a0*/  LDS R24, [R16+0x14] ;  /* 0x0000140010187984 */ /* 0x000f680000000800 */
[----:B------:R-:W5:Y:S04]  /*02b0*/  LDS R23, [R16+0x18] ;  /* 0x0000180010177984 */ /* 0x000f680000000800 */
[----:B------:R-:W5:Y:S04]  /*02c0*/  LDS R22, [R16+0x1c] ;  /* 0x00001c0010167984 */ /* 0x000f680000000800 */
[----:B------:R-:W-:Y:S01]  /*02d0*/  LDS R29, [R16+0x28] ;  /* 0x00002800101d7984 */ /* 0x000fe20000000800 */
[----:B0-----:R-:W-:-:S04]  /*02e0*/  IMAD R8, R12, R8, R9 ;  /* 0x000000080c087224 */ /* 0x001fc800078e0209 */
[----:B-1----:R-:W-:Y:S02]  /*02f0*/  IMAD R13, R25, R13, R8 ;  /* 0x0000000d190d7224 */ /* 0x002fe400078e0208 */
[----:B------:R-:W-:Y:S02]  /*0300*/  LDS R25, [R16+0x20] ;  /* 0x0000200010197984 */ /* 0x000fe40000000800 */
[----:B--2---:R-:W-:Y:S02]  /*0310*/  IMAD R13, R28, R14, R13 ;  /* 0x0000000e1c0d7224 */ /* 0x004fe400078e020d */
[----:B------:R-:W0:Y:S02]  /*0320*/  LDS.128 R8, [R17+0x20] ;  /* 0x0000200011087984 */ /* 0x000e240000000c00 */
[----:B---3--:R-:W-:Y:S02]  /*0330*/  IMAD R13, R26, R15, R13 ;  /* 0x0000000f1a0d7224 */ /* 0x008fe400078e020d */
[----:B------:R-:W1:Y:S04]  /*0340*/  LDS R28, [R16+0x24] ;  /* 0x00002400101c7984 */ /* 0x000e680000000800 */
[----:B------:R-:W-:Y:S01]  /*0350*/  LDS R26, [R16+0x34] ;  /* 0x00003400101a7984 */ /* 0x000fe20000000800 */
[----:B----4-:R-:W-:-:S03]  /*0360*/  IMAD R4, R4, R27, R13 ;  /* 0x0000001b04047224 */ /* 0x010fc600078e020d */
[----:B------:R-:W-:Y:S01]  /*0370*/  LDS R27, [R16+0x30] ;  /* 0x00003000101b7984 */ /* 0x000fe20000000800 */
[----:B-----5:R-:W-:-:S03]  /*0380*/  IMAD R4, R24, R5, R4 ;  /* 0x0000000518047224 */ /* 0x020fc600078e0204 */
[----:B------:R-:W2:Y:S04]  /*0390*/  LDS R24, [R16+0x2c] ;  /* 0x00002c0010187984 */ /* 0x000ea80000000800 */
[----:B------:R-:W3:Y:S01]  /*03a0*/  LDS.128 R12, [R17+0x30] ;  /* 0x00003000110c7984 */ /* 0x000ee20000000c00 */
[----:B------:R-:W-:-:S03]  /*03b0*/  IMAD R4, R23, R6, R4 ;  /* 0x0000000617047224 */ /* 0x000fc600078e0204 */
[----:B------:R-:W4:Y:S01]  /*03c0*/  LDS R23, [R16+0x38] ;  /* 0x0000380010177984 */ /* 0x000f220000000800 */
[----:B------:R-:W-:-:S03]  /*03d0*/  IMAD R4, R22, R7, R4 ;  /* 0x0000000716047224 */ /* 0x000fc600078e0204 */
[----:B------:R-:W5:Y:S01]  /*03e0*/  LDS R22, [R16+0x3c] ;  /* 0x00003c0010167984 */ /* 0x000f620000000800 */
[----:B0-----:R-:W-:-:S03]  /*03f0*/  IMAD R4, R8, R25, R4 ;  /* 0x0000001908047224 */ /* 0x001fc600078e0204 */
[----:B------:R-:W-:Y:S01]  /*0400*/  LDS R25, [R16+0x40] ;  /* 0x0000400010197984 */ /* 0x000fe20000000800 */
[----:B-1----:R-:W-:-:S03]  /*0410*/  IMAD R4, R28, R9, R4 ;  /* 0x000000091c047224 */ /* 0x002fc600078e0204 */
[----:B------:R-:W-:Y:S01]  /*0420*/  LDS R28, [R16+0x44] ;  /* 0x00004400101c7984 */ /* 0x000fe20000000800 */
[----:B------:R-:W-:-:S03]  /*0430*/  IMAD R10, R29, R10, R4 ;  /* 0x0000000a1d0a7224 */ /* 0x000fc600078e0204 */
[----:B------:R-:W0:Y:S04]  /*0440*/  LDS.128 R4, [R17+0x40] ;  /* 0x0000400011047984 */ /* 0x000e280000000c00 */
[----:B------:R-:W1:Y:S01]  /*0450*/  LDS R29, [R16+0x48] ;  /* 0x00004800101d7984 */ /* 0x000e620000000800 */
[----:B--2---:R-:W-:-:S03]  /*0460*/  IMAD R10, R24, R11, R10 ;  /* 0x0000000b180a7224 */ /* 0x004fc600078e020a */
[----:B------:R-:W2:Y:S01]  /*0470*/  LDS R24, [R16+0x4c] ;  /* 0x00004c0010187984 */ /* 0x000ea20000000800 */
[----:B---3--:R-:W-:-:S03]  /*0480*/  IMAD R10, R12, R27, R10 ;  /* 0x0000001b0c0a7224 */ /* 0x008fc600078e020a */
[----:B------:R-:W-:Y:S01]  /*0490*/  LDS R27, [R16+0x50] ;  /* 0x00005000101b7984 */ /* 0x000fe20000000800 */
[----:B------:R-:W-:-:S03]  /*04a0*/  IMAD R10, R26, R13, R10 ;  /* 0x0000000d1a0a7224 */ /* 0x000fc600078e020a */
[----:B------:R-:W-:Y:S01]  /*04b0*/  LDS R26, [R16+0x54] ;  /* 0x00005400101a7984 */ /* 0x000fe20000000800 */
[----:B----4-:R-:W-:-:S03]  /*04c0*/  IMAD R14, R23, R14, R10 ;  /* 0x0000000e170e7224 */ /* 0x010fc600078e020a */
[----:B------:R-:W3:Y:S04]  /*04d0*/  LDS.128 R8, [R17+0x50] ;  /* 0x0000500011087984 */ /* 0x000ee80000000c00 */
[----:B------:R-:W4:Y:S01]  /*04e0*/  LDS R23, [R16+0x58] ;  /* 0x0000580010177984 */ /* 0x000f220000000800 */
[----:B-----5:R-:W-:-:S03]  /*04f0*/  IMAD R14, R22, R15, R14 ;  /* 0x0000000f160e7224 */ /* 0x020fc600078e020e */
[----:B------:R-:W5:Y:S01]  /*0500*/  LDS R22, [R16+0x5c] ;  /* 0x00005c0010167984 */ /* 0x000f620000000800 */
[----:B0-----:R-:W-:-:S03]  /*0510*/  IMAD R4, R4, R25, R14 ;  /* 0x0000001904047224 */ /* 0x001fc600078e020e */
[----:B------:R-:W-:Y:S04]  /*0520*/  LDS R25, [R16+0x60] ;  /* 0x0000600010197984 */ /* 0x000fe80000000800 */
[----:B------:R-:W0:Y:S01]  /*0530*/  LDS.128 R12, [R17+0x60] ;  /* 0x00006000110c7984 */ /* 0x000e220000000c00 */
[----:B------:R-:W-:-:S03]  /*0540*/  IMAD R4, R28, R5, R4 ;  /* 0x000000051c047224 */ /* 0x000fc600078e0204 */
[----:B------:R-:W0:Y:S01]  /*0550*/  LDS R28, [R16+0x64] ;  /* 0x00006400101c7984 */ /* 0x000e220000000800 */
[----:B-1----:R-:W-:-:S03]  /*0560*/  IMAD R4, R29, R6, R4 ;  /* 0x000000061d047224 */ /* 0x002fc600078e0204 */
        /* <DEDUP_REMOVED lines=8> */
[----:B------:R-:W-:Y:S04]  /*05f0*/  LDS R23, [R16+0x70] ;  /* 0x0000700010177984 */ /* 0x000fe80000000800 */
[----:B------:R-:W3:Y:S01]  /*0600*/  LDS.128 R4, [R17+0x70] ;  /* 0x0000700011047984 */ /* 0x000ee20000000c00 */
[----:B-----5:R-:W-:-:S03]  /*0610*/  IMAD R10, R22, R11, R10 ;  /* 0x0000000b160a7224 */ /* 0x020fc600078e020a */
[----:B------:R-:W4:Y:S01]  /*0620*/  LDS R22, [R16+0x7c] ;  /* 0x00007c0010167984 */ /* 0x000f220000000800 */
[----:B0-----:R-:W-:-:S03]  /*0630*/  IMAD R10, R12, R25, R10 ;  /* 0x000000190c0a7224 */ /* 0x001fc600078e020a */
[----:B------:R-:W-:Y:S01]  /*0640*/  LDS R25, [R16+0x80] ;  /* 0x0000800010197984 */ /* 0x000fe20000000800 */
[----:B------:R-:W-:-:S03]  /*0650*/  IMAD R10, R28, R13, R10 ;  /* 0x0000000d1c0a7224 */ /* 0x000fc600078e020a */
[----:B------:R-:W-:Y:S01]  /*0660*/  LDS R28, [R16+0x84] ;  /* 0x00008400101c7984 */ /* 0x000fe20000000800 */
[----:B-1----:R-:W-:-:S03]  /*0670*/  IMAD R14, R29, R14, R10 ;  /* 0x0000000e1d0e7224 */ /* 0x002fc600078e020a */
[----:B------:R-:W0:Y:S01]  /*0680*/  LDS.128 R8, [R17+0x80] ;  /* 0x0000800011087984 */ /* 0x000e220000000c00 */
[----:B--2---:R-:W-:-:S03]  /*0690*/  IMAD R14, R24, R15, R14 ;  /* 0x0000000f180e7224 */ /* 0x004fc600078e020e */
[----:B------:R-:W1:Y:S04]  /*06a0*/  LDS R29, [R16+0x88] ;  /* 0x00008800101d7984 */ /* 0x000e680000000800 */
[----:B------:R-:W2:Y:S01]  /*06b0*/  LDS R24, [R16+0x8c] ;  /* 0x00008c0010187984 */ /* 0x000ea20000000800 */
[----:B---3--:R-:W-:-:S03]  /*06c0*/  IMAD R4, R4, R23, R14 ;  /* 0x0000001704047224 */ /* 0x008fc600078e020e */
[----:B------:R-:W-:Y:S04]  /*06d0*/  LDS R23, [R16+0x90] ;  /* 0x0000900010177984 */ /* 0x000fe80000000800 */
[----:B------:R-:W3:Y:S01]  /*06e0*/  LDS.128 R12, [R17+0x90] ;  /* 0x00009000110c7984 */ /* 0x000ee20000000c00 */
[----:B------:R-:W-:-:S03]  /*06f0*/  IMAD R4, R26, R5, R4 ;  /* 0x000000051a047224 */ /* 0x000fc600078e0204 */
[----:B------:R-:W5:Y:S01]  /*0700*/  LDS R26, [R16+0x94] ;  /* 0x00009400101a7984 */ /* 0x000f620000000800 */
[----:B------:R-:W-:-:S03]  /*0710*/  IMAD R4, R27, R6, R4 ;  /* 0x000000061b047224 */ /* 0x000fc600078e0204 */
[----:B------:R-:W5:Y:S01]  /*0720*/  LDS R27, [R16+0x98] ;  /* 0x00009800101b7984 */ /* 0x000f620000000800 */
[----:B----4-:R-:W-:-:S03]  /*0730*/  IMAD R4, R22, R7, R4 ;  /* 0x0000000716047224 */ /* 0x010fc600078e0204 */
        /* <DEDUP_REMOVED lines=11> */
[----:B------:R-:W-:Y:S01]  /*07f0*/  LDS R23, [R16+0xb0] ;  /* 0x0000b00010177984 */ /* 0x000fe20000000800 */
[----:B-----5:R-:W-:-:S03]  /*0800*/  IMAD R10, R26, R13, R10 ;  /* 0x0000000d1a0a7224 */ /* 0x020fc600078e020a */
[----:B------:R-:W-:Y:S01]  /*0810*/  LDS R26, [R16+0xb4] ;  /* 0x0000b400101a7984 */ /* 0x000fe20000000800 */
[----:B------:R-:W-:-:S03]  /*0820*/  IMAD R14, R27, R14, R10 ;  /* 0x0000000e1b0e7224 */ /* 0x000fc600078e020a */
[----:B------:R-:W3:Y:S04]  /*0830*/  LDS.128 R8, [R17+0xb0] ;  /* 0x0000b00011087984 */ /* 0x000ee80000000c00 */
[----:B------:R-:W5:Y:S01]  /*0840*/  LDS R27, [R16+0xb8] ;  /* 0x0000b800101b7984 */ /* 0x000f620000000800 */
[----:B----4-:R-:W-:-:S03]  /*0850*/  IMAD R14, R22, R15, R14 ;  /* 0x0000000f160e7224 */ /* 0x010fc600078e020e */
[----:B------:R-:W4:Y:S01]  /*0860*/  LDS R22, [R16+0xbc] ;  /* 0x0000bc0010167984 */ /* 0x000f220000000800 */
[----:B0-----:R-:W-:-:S03]  /*0870*/  IMAD R4, R4, R25, R14 ;  /* 0x0000001904047224 */ /* 0x001fc600078e020e */
[----:B------:R-:W-:Y:S01]  /*0880*/  LDS R25, [R16+0xc0] ;  /* 0x0000c00010197984 */ /* 0x000fe20000000800 */
[----:B------:R-:W-:-:S03]  /*0890*/  IMAD R4, R28, R5, R4 ;  /* 0x000000051c047224 */ /* 0x000fc600078e0204 */
[----:B------:R-:W0:Y:S01]  /*08a0*/  LDS.128 R12, [R17+0xc0] ;  /* 0x0000c000110c7984 */ /* 0x000e220000000c00 */
[----:B-1----:R-:W-:-:S03]  /*08b0*/  IMAD R4, R29, R6, R4 ;  /* 0x000000061d047224 */ /* 0x002fc600078e0204 */
[----:B------:R-:W-:Y:S01]  /*08c0*/  LDS R29, [R16+0xc8] ;  /* 0x0000c800101d7984 */ /* 0x000fe20000000800 */
[----:B--2---:R-:W-:-:S03]  /*08d0*/  IMAD R4, R24, R7, R4 ;  /* 0x0000000718047224 */ /* 0x004fc600078e0204 */
[----:B------:R-:W1:Y:S04]  /*08e0*/  LDS R24, [R16+0xc4] ;  /* 0x0000c40010187984 */ /* 0x000e680000000800 */
[----:B------:R-:W-:Y:S01]  /*08f0*/  LDS R28, [R16+0xd4] ;  /* 0x0000d400101c7984 */ /* 0x000fe20000000800 */
[----:B---3--:R-:W-:-:S03]  /*0900*/  IMAD R4, R8, R23, R4 ;  /* 0x0000001708047224 */ /* 0x008fc600078e0204 */
[----:B------:R-:W-:Y:S01]  /*0910*/  LDS R23, [R16+0xd0] ;  /* 0x0000d00010177984 */ /* 0x000fe20000000800 */
[----:B------:R-:W-:-:S03]  /*0920*/  IMAD R4, R26, R9, R4 ;  /* 0x000000091a047224 */ /* 0x000fc600078e0204 */
[----:B------:R-:W2:Y:S01]  /*0930*/  LDS R26, [R16+0xcc] ;  /* 0x0000cc00101a7984 */ /* 0x000ea20000000800 */
[----:B-----5:R-:W-:-:S03]  /*0940*/  IMAD R10, R27, R10, R4 ;  /* 0x0000000a1b0a7224 */ /* 0x020fc600078e0204 */
[----:B------:R-:W3:Y:S04]  /*0950*/  LDS.128 R4, [R17+0xd0] ;  /* 0x0000d00011047984 */ /* 0x000ee80000000c00 */
[----:B------:R-:W5:Y:S01]  /*0960*/  LDS R27, [R16+0xd8] ;  /* 0x0000d800101b7984 */ /* 0x000f620000000800 */
[----:B----4-:R-:W-:-:S03]  /*0970*/  IMAD R10, R22, R11, R10 ;  /* 0x0000000b160a7224 */ /* 0x010fc600078e020a */
[----:B------:R-:W4:Y:S01]  /*0980*/  LDS R22, [R16+0xdc] ;  /* 0x0000dc0010167984 */ /* 0x000f220000000800 */
[----:B0-----:R-:W-:-:S03]  /*0990*/  IMAD R12, R12, R25, R10 ;  /* 0x000000190c0c7224 */ /* 0x001fc600078e020a */
[----:B------:R-:W-:Y:S04]  /*09a0*/  LDS R25, [R16+0xe0] ;  /* 0x0000e00010197984 */ /* 0x000fe80000000800 */
[----:B------:R-:W0:Y:S01]  /*09b0*/  LDS.128 R8, [R17+0xe0] ;  /* 0x0000e00011087984 */ /* 0x000e220000000c00 */
[----:B-1----:R-:W-:-:S03]  /*09c0*/  IMAD R12, R24, R13, R12 ;  /* 0x0000000d180c7224 */ /* 0x002fc600078e020c */
[----:B------:R-:W1:Y:S01]  /*09d0*/  LDS R24, [R16+0xe4] ;  /* 0x0000e40010187984 */ /* 0x000e620000000800 */
[----:B------:R-:W-:-:S04]  /*09e0*/  IMAD R12, R29, R14, R12 ;  /* 0x0000000e1d0c7224 */ /* 0x000fc800078e020c */
[----:B--2---:R-:W-:-:S04]  /*09f0*/  IMAD R12, R26, R15, R12 ;  /* 0x0000000f1a0c7224 */ /* 0x004fc800078e020c */
[----:B---3--:R-:W-:Y:S02]  /*0a00*/  IMAD R4, R4, R23, R12 ;  /* 0x0000001704047224 */ /* 0x008fe400078e020c */
[----:B------:R-:W2:Y:S02]  /*0a10*/  LDS R23, [R16+0xe8] ;  /* 0x0000e80010177984 */ /* 0x000ea40000000800 */
[----:B------:R-:W-:Y:S02]  /*0a20*/  IMAD R5, R28, R5, R4 ;  /* 0x000000051c057224 */ /* 0x000fe400078e0204 */
[----:B------:R-:W3:Y:S02]  /*0a30*/  LDS R4, [R16+0xec] ;  /* 0x0000ec0010047984 */ /* 0x000ee40000000800 */
[----:B-----5:R-:W-:Y:S02]  /*0a40*/  IMAD R6, R27, R6, R5 ;  /* 0x000000061b067224 */ /* 0x020fe400078e0205 */
[----:B------:R-:W-:Y:S04]  /*0a50*/  LDS R5, [R16+0xf0] ;  /* 0x0000f00010057984 */ /* 0x000fe80000000800 */
[----:B------:R-:W5:Y:S01]  /*0a60*/  LDS.128 R12, [R17+0xf0] ;  /* 0x0000f000110c7984 */ /* 0x000f620000000c00 */
[----:B----4-:R-:W-:-:S03]  /*0a70*/  IMAD R26, R22, R7, R6 ;  /* 0x00000007161a7224 */ /* 0x010fc600078e0206 */
[----:B------:R-:W4:Y:S04]  /*0a80*/  LDS R22, [R16+0xf4] ;  /* 0x0000f40010167984 */ /* 0x000f280000000800 */
[----:B------:R-:W4:Y:S04]  /*0a90*/  LDS R7, [R16+0xf8] ;  /* 0x0000f80010077984 */ /* 0x000f280000000800 */
[----:B------:R-:W4:Y:S01]  /*0aa0*/  LDS R6, [R16+0xfc] ;  /* 0x0000fc0010067984 */ /* 0x000f220000000800 */
[----:B0-----:R-:W-:-:S04]  /*0ab0*/  IMAD R8, R8, R25, R26 ;  /* 0x0000001908087224 */ /* 0x001fc800078e021a */
[----:B-1----:R-:W-:Y:S01]  /*0ac0*/  IMAD R8, R24, R9, R8 ;  /* 0x0000000918087224 */ /* 0x002fe200078e0208 */
[----:B------:R-:W-:Y:S01]  /*0ad0*/  IADD3 R2, PT, PT, R2, 0x1, RZ ;  /* 0x0000000102027810 */ /* 0x000fe20007ffe0ff */
[----:B------:R-:W-:Y:S03]  /*0ae0*/  BAR.SYNC.DEFER_BLOCKING 0x0 ;  /* 0x0000000000007b1d */ /* 0x000fe60000010000 */
[----:B------:R-:W-:Y:S01]  /*0af0*/  ISETP.NE.AND P1, PT, R2, 0x4, PT ;  /* 0x000000040200780c */ /* 0x000fe20003f25270 */
[----:B--2---:R-:W-:-:S04]  /*0b00*/  IMAD R8, R23, R10, R8 ;  /* 0x0000000a17087224 */ /* 0x004fc800078e0208 */
[----:B---3--:R-:W-:-:S04]  /*0b10*/  IMAD R4, R4, R11, R8 ;  /* 0x0000000b04047224 */ /* 0x008fc800078e0208 */
[----:B-----5:R-:W-:-:S04]  /*0b20*/  IMAD R4, R12, R5, R4 ;  /* 0x000000050c047224 */ /* 0x020fc800078e0204 */
[----:B----4-:R-:W-:-:S04]  /*0b30*/  IMAD R4, R22, R13, R4 ;  /* 0x0000000d16047224 */ /* 0x010fc800078e0204 */
[----:B------:R-:W-:-:S04]  /*0b40*/  IMAD R4, R7, R14, R4 ;  /* 0x0000000e07047224 */ /* 0x000fc800078e0204 */
[----:B------:R-:W-:Y:S01]  /*0b50*/  IMAD R9, R6, R15, R4 ;  /* 0x0000000f06097224 */ /* 0x000fe200078e0204 */
[----:B------:R-:W-:Y:S06]  /*0b60*/  @P1 BRA `(.L_x_0) ;  /* 0xfffffff400801947 */ /* 0x000fec000383ffff */
[----:B------:R-:W0:Y:S01]  /*0b70*/  LDC.64 R4, c[0x0][0x390] ;  /* 0x0000e400ff047b82 */ /* 0x000e220000000a00 */
[----:B------:R-:W-:-:S05]  /*0b80*/  LEA R3, R3, R19, 0x6 ;  /* 0x0000001303037211 */ /* 0x000fca00078e30ff */
[----:B0-----:R-:W-:-:S05]  /*0b90*/  IMAD.WIDE.U32 R2, R3, 0x4, R4 ;  /* 0x0000000403027825 */ /* 0x001fca00078e0004 */
[----:B------:R-:W-:Y:S01]  /*0ba0*/  STG.E desc[UR8][R2.64], R9 ;  /* 0x0000000902007986 */ /* 0x000fe2000c101908 */
[----:B------:R-:W-:Y:S05]  /*0bb0*/  EXIT ;  /* 0x000000000000794d */ /* 0x000fea0003800000 */
.L_x_1:
[----:B------:R-:W-:-:S00]  /*0bc0*/  BRA `(.L_x_1) ;  /* 0xfffffffc00fc7947 */ /* 0x000fc0000383ffff */
[----:B------:R-:W-:-:S00]  /*0bd0*/  NOP ;  /* 0x0000000000007918 */ /* 0x000fc00000000000 */
        /* <DEDUP_REMOVED lines=10> */
.L_x_2:


//--------------------- .nv.shared._Z4gemmPiS_S_  --------------------------
	.section	.nv.shared._Z4gemmPiS_S_,"aw",@nobits
	.sectionflags	@""
	.align	4
.nv.shared._Z4gemmPiS_S_:
	.zero		1536


//--------------------- .nv.shared.reserved.0     --------------------------
	.section	.nv.shared.reserved.0,"aw",@nobits
	.weak		__nv_reservedSMEM_offset_0_alias
	.size		__nv_reservedSMEM_offset_0_alias, 0, 64
	.other		__nv_reservedSMEM_offset_0_alias,@"STO_CUDA_RESERVED_SHARED STV_DEFAULT"
__nv_reservedSMEM_offset_0_alias:
	.zero		0
	.zero		64


//--------------------- .nv.constant0._Z4gemmPiS_S_ --------------------------
	.section	.nv.constant0._Z4gemmPiS_S_,"a",@progbits
	.sectionflags	@""
	.align	4
.nv.constant0._Z4gemmPiS_S_:
	.zero		920


//--------------------- SYMBOLS --------------------------

	.type		.nv.reservedSmem.offset0,@object
	.size		.nv.reservedSmem.offset0,0x4
	.type		.nv.reservedSmem.cap,@object
	.size		.nv.reservedSmem.cap,0x4
